//
// Generated by NVIDIA NVVM Compiler
//
// Compiler Build ID: CL-36424714
// Cuda compilation tools, release 13.0, V13.0.88
// Based on NVVM 20.0.0
//

.version 9.0
.target sm_100
.address_size 64

	// .globl	_Z9reductionPiS_
// _ZZ9reductionPiS_E11partial_sum has been demoted

.visible .entry _Z9reductionPiS_(
	.param .u64 .ptr .align 1 _Z9reductionPiS__param_0,
	.param .u64 .ptr .align 1 _Z9reductionPiS__param_1
)
{
	.reg .pred 	%p<5>;
	.reg .b32 	%r<23>;
	.reg .b64 	%rd<11>;
	// demoted variable
	.shared .align 4 .b8 _ZZ9reductionPiS_E11partial_sum[16];
	ld.param.u64 	%rd2, [_Z9reductionPiS__param_0];
	ld.param.u64 	%rd1, [_Z9reductionPiS__param_1];
	cvta.to.global.u64 	%rd3, %rd2;
	mov.u32 	%r1, %tid.x;
	mov.u32 	%r22, %ntid.x;
	mov.u32 	%r3, %ctaid.x;
	mul.lo.s32 	%r7, %r3, %r22;
	shl.b32 	%r8, %r7, 1;
	add.s32 	%r9, %r8, %r1;
	mul.wide.s32 	%rd4, %r9, 4;
	add.s64 	%rd5, %rd3, %rd4;
	ld.global.u32 	%r10, [%rd5];
	add.s32 	%r11, %r9, %r22;
	mul.wide.u32 	%rd6, %r11, 4;
	add.s64 	%rd7, %rd3, %rd6;
	ld.global.u32 	%r12, [%rd7];
	add.s32 	%r13, %r12, %r10;
	shl.b32 	%r14, %r1, 2;
	mov.u32 	%r15, _ZZ9reductionPiS_E11partial_sum;
	add.s32 	%r4, %r15, %r14;
	st.shared.u32 	[%r4], %r13;
	bar.sync 	0;
	setp.lt.u32 	%p1, %r22, 2;
	@%p1 bra 	$L__BB0_4;
$L__BB0_1:
	shr.u32 	%r6, %r22, 1;
	setp.ge.u32 	%p2, %r1, %r6;
	@%p2 bra 	$L__BB0_3;
	shl.b32 	%r16, %r6, 2;
	add.s32 	%r17, %r4, %r16;
	ld.shared.u32 	%r18, [%r17];
	ld.shared.u32 	%r19, [%r4];
	add.s32 	%r20, %r19, %r18;
	st.shared.u32 	[%r4], %r20;
$L__BB0_3:
	bar.sync 	0;
	setp.gt.u32 	%p3, %r22, 3;
	mov.u32 	%r22, %r6;
	@%p3 bra 	$L__BB0_1;
$L__BB0_4:
	setp.ne.s32 	%p4, %r1, 0;
	@%p4 bra 	$L__BB0_6;
	ld.shared.u32 	%r21, [_ZZ9reductionPiS_E11partial_sum];
	cvta.to.global.u64 	%rd8, %rd1;
	mul.wide.u32 	%rd9, %r3, 4;
	add.s64 	%rd10, %rd8, %rd9;
	st.global.u32 	[%rd10], %r21;
$L__BB0_6:
	ret;

}


// ===== COMPILED SASS (sm_100) =====

	.target	sm_100

	.elftype	@"ET_EXEC"


//--------------------- .note.nv.tkinfo           --------------------------
	.section	.note.nv.tkinfo,"",@"SHT_NOTE"
	.sectionflags	@"SHF_NOTE_NV_TKINFO"
	.tkinfo
        /*0018*/ 	.word	0x00000002
        /*0030*/ 	.string	""
        /*0030*/ 	.string	"ptxas"
        /*0030*/ 	.string	"Cuda compilation tools, release 13.0, V13.0.88"
        /*0030*/ 	.string	"Build cuda_13.0.r13.0/compiler.36424714_0"
        /*0030*/ 	.string	"-arch sm_100 -m 64 "



//--------------------- .note.nv.cuinfo           --------------------------
	.section	.note.nv.cuinfo,"",@"SHT_NOTE"
	.sectionflags	@"SHF_NOTE_NV_CUINFO"
        /*0018*/ 	.short	0x0002
        /*001a*/ 	.short	0x0064
        /*001c*/ 	.short	0x0082
	.zero		2


//--------------------- .nv.info                  --------------------------
	.section	.nv.info,"",@"SHT_CUDA_INFO"
	.align	4


	//----- nvinfo : EIATTR_REGCOUNT
	.align		4
        /*0000*/ 	.byte	0x04, 0x2f
        /*0002*/ 	.short	(.L_1 - .L_0)
	.align		4
.L_0:
        /*0004*/ 	.word	index@(_Z9reductionPiS_)
        /*0008*/ 	.word	0x0000000e


	//----- nvinfo : EIATTR_FRAME_SIZE
	.align		4
.L_1:
        /*000c*/ 	.byte	0x04, 0x11
        /*000e*/ 	.short	(.L_3 - .L_2)
	.align		4
.L_2:
        /*0010*/ 	.word	index@(_Z9reductionPiS_)
        /*0014*/ 	.word	0x00000000


	//----- nvinfo : EIATTR_MIN_STACK_SIZE
	.align		4
.L_3:
        /*0018*/ 	.byte	0x04, 0x12
        /*001a*/ 	.short	(.L_5 - .L_4)
	.align		4
.L_4:
        /*001c*/ 	.word	index@(_Z9reductionPiS_)
        /*0020*/ 	.word	0x00000000
.L_5:


//--------------------- .nv.compat                --------------------------
	.section	.nv.compat,"",@"SHT_CUDA_COMPAT_INFO"
	.align	4
        /*0000*/ 	.byte	0x02, 0x09, 0x00, 0x00, 0x02, 0x02, 0x01, 0x00, 0x02, 0x05, 0x05, 0x00, 0x03, 0x07, 0x01, 0x01
        /*0010*/ 	.byte	0x02, 0x03, 0x00, 0x00, 0x02, 0x06, 0x01, 0x00, 0x04, 0x0b, 0x08, 0x00, 0x09, 0x00, 0x00, 0x00
        /*0020*/ 	.byte	0x00, 0x00, 0x00, 0x00


//--------------------- .nv.info._Z9reductionPiS_ --------------------------
	.section	.nv.info._Z9reductionPiS_,"",@"SHT_CUDA_INFO"
	.sectionflags	@""
	.align	4


	//----- nvinfo : EIATTR_CUDA_API_VERSION
	.align		4
        /*0000*/ 	.byte	0x04, 0x37
        /*0002*/ 	.short	(.L_7 - .L_6)
.L_6:
        /*0004*/ 	.word	0x00000082


	//----- nvinfo : EIATTR_KPARAM_INFO
	.align		4
.L_7:
        /*0008*/ 	.byte	0x04, 0x17
        /*000a*/ 	.short	(.L_9 - .L_8)
.L_8:
        /*000c*/ 	.word	0x00000000
        /*0010*/ 	.short	0x0001
        /*0012*/ 	.short	0x0008
        /*0014*/ 	.byte	0x00, 0xf5, 0x21, 0x00


	//----- nvinfo : EIATTR_KPARAM_INFO
	.align		4
.L_9:
        /*0018*/ 	.byte	0x04, 0x17
        /*001a*/ 	.short	(.L_11 - .L_10)
.L_10:
        /*001c*/ 	.word	0x00000000
        /*0020*/ 	.short	0x0000
        /*0022*/ 	.short	0x0000
        /*0024*/ 	.byte	0x00, 0xf5, 0x21, 0x00


	//----- nvinfo : EIATTR_SPARSE_MMA_MASK
	.align		4
.L_11:
        /*0028*/ 	.byte	0x03, 0x50
        /*002a*/ 	.short	0x0000


	//----- nvinfo : EIATTR_MAXREG_COUNT
	.align		4
        /*002c*/ 	.byte	0x03, 0x1b
        /*002e*/ 	.short	0x00ff


	//----- nvinfo : EIATTR_NUM_BARRIERS
	.align		4
        /*0030*/ 	.byte	0x02, 0x4c
        /*0032*/ 	.byte	0x01
	.zero		1


	//----- nvinfo : EIATTR_MERCURY_ISA_VERSION
	.align		4
        /*0034*/ 	.byte	0x03, 0x5f
        /*0036*/ 	.short	0x0101


	//----- nvinfo : EIATTR_VRC_CTA_INIT_COUNT
	.align		4
        /*0038*/ 	.byte	0x02, 0x4a
	.zero		1
	.zero		1


	//----- nvinfo : EIATTR_EXIT_INSTR_OFFSETS
	.align		4
        /*003c*/ 	.byte	0x04, 0x1c
        /*003e*/ 	.short	(.L_13 - .L_12)


	//   ....[0]....
.L_12:
        /*0040*/ 	.word	0x00000230


	//   ....[1]....
        /*0044*/ 	.word	0x000002b0


	//----- nvinfo : EIATTR_CBANK_PARAM_SIZE
	.align		4
.L_13:
        /*0048*/ 	.byte	0x03, 0x19
        /*004a*/ 	.short	0x0010


	//----- nvinfo : EIATTR_PARAM_CBANK
	.align		4
        /*004c*/ 	.byte	0x04, 0x0a
        /*004e*/ 	.short	(.L_15 - .L_14)
	.align		4
.L_14:
        /*0050*/ 	.word	index@(.nv.constant0._Z9reductionPiS_)
        /*0054*/ 	.short	0x0380
        /*0056*/ 	.short	0x0010


	//----- nvinfo : EIATTR_SW_WAR
	.align		4
.L_15:
        /*0058*/ 	.byte	0x04, 0x36
        /*005a*/ 	.short	(.L_17 - .L_16)
.L_16:
        /*005c*/ 	.word	0x00000008
.L_17:


//--------------------- .nv.callgraph             --------------------------
	.section	.nv.callgraph,"",@"SHT_CUDA_CALLGRAPH"
	.align	4
	.sectionentsize	8
	.align		4
        /*0000*/ 	.word	0x00000000
	.align		4
        /*0004*/ 	.word	0xffffffff
	.align		4
        /*0008*/ 	.word	0x00000000
	.align		4
        /*000c*/ 	.word	0xfffffffe
	.align		4
        /*0010*/ 	.word	0x00000000
	.align		4
        /*0014*/ 	.word	0xfffffffd
	.align		4
        /*0018*/ 	.word	0x00000000
	.align		4
        /*001c*/ 	.word	0xfffffffc


//--------------------- .text._Z9reductionPiS_    --------------------------
	.section	.text._Z9reductionPiS_,"ax",@progbits
	.align	128
        .global         _Z9reductionPiS_
        .type           _Z9reductionPiS_,@function
        .size           _Z9reductionPiS_,(.L_x_3 - _Z9reductionPiS_)
        .other          _Z9reductionPiS_,@"STO_CUDA_ENTRY STV_DEFAULT"
_Z9reductionPiS_:
.text._Z9reductionPiS_:
[----:B------:R-:W-:Y:S01]  /*0000*/  LDC R1, c[0x0][0x37c] ;  /* 0x0000df00ff017b82 */ /* 0x000fe20000000800 */
[----:B------:R-:W0:Y:S01]  /*0010*/  S2R R11, SR_CTAID.X ;  /* 0x00000000000b7919 */ /* 0x000e220000002500 */
[----:B------:R-:W0:Y:S06]  /*0020*/  LDCU UR8, c[0x0][0x360] ;  /* 0x00006c00ff0877ac */ /* 0x000e2c0008000800 */
[----:B------:R-:W1:Y:S01]  /*0030*/  LDC.64 R4, c[0x0][0x380] ;  /* 0x0000e000ff047b82 */ /* 0x000e620000000a00 */
[----:B------:R-:W2:Y:S01]  /*0040*/  S2R R9, SR_TID.X ;  /* 0x0000000000097919 */ /* 0x000ea20000002100 */
[----:B------:R-:W3:Y:S01]  /*0050*/  LDCU.64 UR6, c[0x0][0x358] ;  /* 0x00006b00ff0677ac */ /* 0x000ee20008000a00 */
[----:B0-----:R-:W-:-:S04]  /*0060*/  IMAD R0, R11, UR8, RZ ;  /* 0x000000080b007c24 */ /* 0x001fc8000f8e02ff */
[----:B--2---:R-:W-:-:S05]  /*0070*/  IMAD R3, R0, 0x2, R9 ;  /* 0x0000000200037824 */ /* 0x004fca00078e0209 */
[C---:B------:R-:W-:Y:S01]  /*0080*/  IADD3 R7, PT, PT, R3.reuse, UR8, RZ ;  /* 0x0000000803077c10 */ /* 0x040fe2000fffe0ff */
[----:B-1----:R-:W-:-:S04]  /*0090*/  IMAD.WIDE R2, R3, 0x4, R4 ;  /* 0x0000000403027825 */ /* 0x002fc800078e0204 */
[----:B------:R-:W-:Y:S02]  /*00a0*/  IMAD.WIDE.U32 R4, R7, 0x4, R4 ;  /* 0x0000000407047825 */ /* 0x000fe400078e0004 */
[----:B---3--:R-:W2:Y:S04]  /*00b0*/  LDG.E R2, desc[UR6][R2.64] ;  /* 0x0000000602027981 */ /* 0x008ea8000c1e1900 */
[----:B------:R-:W2:Y:S01]  /*00c0*/  LDG.E R5, desc[UR6][R4.64] ;  /* 0x0000000604057981 */ /* 0x000ea2000c1e1900 */
[----:B------:R-:W0:Y:S01]  /*00d0*/  S2UR UR5, SR_CgaCtaId ;  /* 0x00000000000579c3 */ /* 0x000e220000008800 */
[----:B------:R-:W-:Y:S01]  /*00e0*/  UMOV UR4, 0x400 ;  /* 0x0000040000047882 */ /* 0x000fe20000000000 */
[----:B------:R-:W-:Y:S01]  /*00f0*/  UISETP.GE.U32.AND UP0, UPT, UR8, 0x2, UPT ;  /* 0x000000020800788c */ /* 0x000fe2000bf06070 */
[----:B------:R-:W-:Y:S01]  /*0100*/  ISETP.NE.AND P0, PT, R9, RZ, PT ;  /* 0x000000ff0900720c */ /* 0x000fe20003f05270 */
[----:B0-----:R-:W-:-:S06]  /*0110*/  ULEA UR4, UR5, UR4, 0x18 ;  /* 0x0000000405047291 */ /* 0x001fcc000f8ec0ff */
[----:B------:R-:W-:Y:S01]  /*0120*/  LEA R7, R9, UR4, 0x2 ;  /* 0x0000000409077c11 */ /* 0x000fe2000f8e10ff */
[----:B--2---:R-:W-:-:S05]  /*0130*/  IMAD.IADD R0, R2, 0x1, R5 ;  /* 0x0000000102007824 */ /* 0x004fca00078e0205 */
[----:B------:R0:W-:Y:S01]  /*0140*/  STS [R7], R0 ;  /* 0x0000000007007388 */ /* 0x0001e20000000800 */
[----:B------:R-:W-:Y:S06]  /*0150*/  BAR.SYNC.DEFER_BLOCKING 0x0 ;  /* 0x0000000000007b1d */ /* 0x000fec0000010000 */
[----:B------:R-:W-:Y:S05]  /*0160*/  BRA.U !UP0, `(.L_x_0) ;  /* 0x0000000108307547 */ /* 0x000fea000b800000 */
[----:B0-----:R-:W-:-:S07]  /*0170*/  MOV R0, UR8 ;  /* 0x0000000800007c02 */ /* 0x001fce0008000f00 */
.L_x_1:
[----:B------:R-:W-:-:S04]  /*0180*/  SHF.R.U32.HI R6, RZ, 0x1, R0 ;  /* 0x00000001ff067819 */ /* 0x000fc80000011600 */
[----:B------:R-:W-:-:S13]  /*0190*/  ISETP.GE.U32.AND P1, PT, R9, R6, PT ;  /* 0x000000060900720c */ /* 0x000fda0003f26070 */
[----:B------:R-:W-:Y:S01]  /*01a0*/  @!P1 IMAD R2, R6, 0x4, R7 ;  /* 0x0000000406029824 */ /* 0x000fe200078e0207 */
[----:B------:R-:W-:Y:S05]  /*01b0*/  @!P1 LDS R3, [R7] ;  /* 0x0000000007039984 */ /* 0x000fea0000000800 */
[----:B------:R-:W0:Y:S02]  /*01c0*/  @!P1 LDS R2, [R2] ;  /* 0x0000000002029984 */ /* 0x000e240000000800 */
[----:B0-----:R-:W-:-:S05]  /*01d0*/  @!P1 IADD3 R4, PT, PT, R2, R3, RZ ;  /* 0x0000000302049210 */ /* 0x001fca0007ffe0ff */
[----:B------:R1:W-:Y:S01]  /*01e0*/  @!P1 STS [R7], R4 ;  /* 0x0000000407009388 */ /* 0x0003e20000000800 */
[----:B------:R-:W-:Y:S01]  /*01f0*/  BAR.SYNC.DEFER_BLOCKING 0x0 ;  /* 0x0000000000007b1d */ /* 0x000fe20000010000 */
[----:B------:R-:W-:Y:S01]  /*0200*/  ISETP.GT.U32.AND P1, PT, R0, 0x3, PT ;  /* 0x000000030000780c */ /* 0x000fe20003f24070 */
[----:B------:R-:W-:-:S12]  /*0210*/  IMAD.MOV.U32 R0, RZ, RZ, R6 ;  /* 0x000000ffff007224 */ /* 0x000fd800078e0006 */
[----:B-1----:R-:W-:Y:S05]  /*0220*/  @P1 BRA `(.L_x_1) ;  /* 0xfffffffc00d41947 */ /* 0x002fea000383ffff */
.L_x_0:
[----:B------:R-:W-:Y:S05]  /*0230*/  @P0 EXIT ;  /* 0x000000000000094d */ /* 0x000fea0003800000 */
[----:B------:R-:W1:Y:S01]  /*0240*/  S2UR UR5, SR_CgaCtaId ;  /* 0x00000000000579c3 */ /* 0x000e620000008800 */
[----:B------:R-:W-:-:S07]  /*0250*/  UMOV UR4, 0x400 ;  /* 0x0000040000047882 */ /* 0x000fce0000000000 */
[----:B------:R-:W2:Y:S01]  /*0260*/  LDC.64 R2, c[0x0][0x388] ;  /* 0x0000e200ff027b82 */ /* 0x000ea20000000a00 */
[----:B-1----:R-:W-:Y:S01]  /*0270*/  ULEA UR4, UR5, UR4, 0x18 ;  /* 0x0000000405047291 */ /* 0x002fe2000f8ec0ff */
[----:B--2---:R-:W-:-:S08]  /*0280*/  IMAD.WIDE.U32 R2, R11, 0x4, R2 ;  /* 0x000000040b027825 */ /* 0x004fd000078e0002 */
[----:B------:R-:W1:Y:S04]  /*0290*/  LDS R5, [UR4] ;  /* 0x00000004ff057984 */ /* 0x000e680008000800 */
[----:B-1----:R-:W-:Y:S01]  /*02a0*/  STG.E desc[UR6][R2.64], R5 ;  /* 0x0000000502007986 */ /* 0x002fe2000c101906 */
[----:B------:R-:W-:Y:S05]  /*02b0*/  EXIT ;  /* 0x000000000000794d */ /* 0x000fea0003800000 */
.L_x_2:
[----:B------:R-:W-:-:S00]  /*02c0*/  BRA `(.L_x_2) ;  /* 0xfffffffc00fc7947 */ /* 0x000fc0000383ffff */
[----:B------:R-:W-:-:S00]  /*02d0*/  NOP ;  /* 0x0000000000007918 */ /* 0x000fc00000000000 */
        /* <DEDUP_REMOVED lines=10> */
.L_x_3:


//--------------------- .nv.shared._Z9reductionPiS_ --------------------------
	.section	.nv.shared._Z9reductionPiS_,"aw",@nobits
	.sectionflags	@""
	.align	4
.nv.shared._Z9reductionPiS_:
	.zero		1040


//--------------------- .nv.shared.reserved.0     --------------------------
	.section	.nv.shared.reserved.0,"aw",@nobits
	.weak		__nv_reservedSMEM_offset_0_alias
	.size		__nv_reservedSMEM_offset_0_alias, 0, 64
	.other		__nv_reservedSMEM_offset_0_alias,@"STO_CUDA_RESERVED_SHARED STV_DEFAULT"
__nv_reservedSMEM_offset_0_alias:
	.zero		0
	.zero		64


//--------------------- .nv.constant0._Z9reductionPiS_ --------------------------
	.section	.nv.constant0._Z9reductionPiS_,"a",@progbits
	.sectionflags	@""
	.align	4
.nv.constant0._Z9reductionPiS_:
	.zero		912


//--------------------- SYMBOLS --------------------------

	.type		.nv.reservedSmem.offset0,@object
	.size		.nv.reservedSmem.offset0,0x4
	.type		.nv.reservedSmem.cap,@object
	.size		.nv.reservedSmem.cap,0x4
